//
// Generated by NVIDIA NVVM Compiler
//
// Compiler Build ID: CL-36424714
// Cuda compilation tools, release 13.0, V13.0.88
// Based on NVVM 20.0.0
//

.version 9.0
.target sm_100
.address_size 64

	// .globl	_Z20loop_iterator_kernelPKfPfii

.visible .entry _Z20loop_iterator_kernelPKfPfii(
	.param .u64 .ptr .align 1 _Z20loop_iterator_kernelPKfPfii_param_0,
	.param .u64 .ptr .align 1 _Z20loop_iterator_kernelPKfPfii_param_1,
	.param .u32 _Z20loop_iterator_kernelPKfPfii_param_2,
	.param .u32 _Z20loop_iterator_kernelPKfPfii_param_3
)
{
	.reg .pred 	%p<9>;
	.reg .b32 	%r<17>;
	.reg .b32 	%f<16>;
	.reg .b64 	%rd<11>;

	ld.param.u64 	%rd5, [_Z20loop_iterator_kernelPKfPfii_param_0];
	ld.param.u64 	%rd6, [_Z20loop_iterator_kernelPKfPfii_param_1];
	ld.param.u32 	%r3, [_Z20loop_iterator_kernelPKfPfii_param_2];
	ld.param.u32 	%r4, [_Z20loop_iterator_kernelPKfPfii_param_3];
	cvta.to.global.u64 	%rd1, %rd6;
	cvta.to.global.u64 	%rd2, %rd5;
	mul.lo.s32 	%r1, %r4, %r3;
	mov.u32 	%r5, %ctaid.x;
	mov.u32 	%r6, %ntid.x;
	mov.u32 	%r7, %tid.x;
	mad.lo.s32 	%r8, %r5, %r6, %r7;
	shl.b32 	%r2, %r8, 3;
	or.b32  	%r9, %r2, 7;
	setp.ge.s32 	%p1, %r9, %r1;
	@%p1 bra 	$L__BB0_2;
	shr.s32 	%r16, %r2, 2;
	mul.wide.s32 	%rd8, %r16, 16;
	add.s64 	%rd9, %rd2, %rd8;
	ld.global.nc.v4.f32 	{%f8, %f9, %f10, %f11}, [%rd9];
	ld.global.nc.v4.f32 	{%f12, %f13, %f14, %f15}, [%rd9+16];
	add.s64 	%rd10, %rd1, %rd8;
	st.global.v4.f32 	[%rd10], {%f8, %f9, %f10, %f11};
	st.global.v4.f32 	[%rd10+16], {%f12, %f13, %f14, %f15};
	bra.uni 	$L__BB0_16;
$L__BB0_2:
	setp.ge.s32 	%p2, %r2, %r1;
	mul.wide.s32 	%rd7, %r2, 4;
	add.s64 	%rd3, %rd2, %rd7;
	add.s64 	%rd4, %rd1, %rd7;
	@%p2 bra 	$L__BB0_4;
	ld.global.nc.f32 	%f1, [%rd3];
	st.global.f32 	[%rd4], %f1;
$L__BB0_4:
	add.s32 	%r10, %r2, 1;
	setp.ge.s32 	%p3, %r10, %r1;
	@%p3 bra 	$L__BB0_6;
	ld.global.nc.f32 	%f2, [%rd3+4];
	st.global.f32 	[%rd4+4], %f2;
$L__BB0_6:
	add.s32 	%r11, %r2, 2;
	setp.ge.s32 	%p4, %r11, %r1;
	@%p4 bra 	$L__BB0_8;
	ld.global.nc.f32 	%f3, [%rd3+8];
	st.global.f32 	[%rd4+8], %f3;
$L__BB0_8:
	add.s32 	%r12, %r2, 3;
	setp.ge.s32 	%p5, %r12, %r1;
	@%p5 bra 	$L__BB0_10;
	ld.global.nc.f32 	%f4, [%rd3+12];
	st.global.f32 	[%rd4+12], %f4;
$L__BB0_10:
	add.s32 	%r13, %r2, 4;
	setp.ge.s32 	%p6, %r13, %r1;
	@%p6 bra 	$L__BB0_12;
	ld.global.nc.f32 	%f5, [%rd3+16];
	st.global.f32 	[%rd4+16], %f5;
$L__BB0_12:
	add.s32 	%r14, %r2, 5;
	setp.ge.s32 	%p7, %r14, %r1;
	@%p7 bra 	$L__BB0_14;
	ld.global.nc.f32 	%f6, [%rd3+20];
	st.global.f32 	[%rd4+20], %f6;
$L__BB0_14:
	add.s32 	%r15, %r2, 6;
	setp.ge.s32 	%p8, %r15, %r1;
	@%p8 bra 	$L__BB0_16;
	ld.global.nc.f32 	%f7, [%rd3+24];
	st.global.f32 	[%rd4+24], %f7;
$L__BB0_16:
	ret;

}


// ===== COMPILED SASS (sm_100) =====

	.target	sm_100

	.elftype	@"ET_EXEC"


//--------------------- .note.nv.tkinfo           --------------------------
	.section	.note.nv.tkinfo,"",@"SHT_NOTE"
	.sectionflags	@"SHF_NOTE_NV_TKINFO"
	.tkinfo
        /*0018*/ 	.word	0x00000002
        /*0030*/ 	.string	""
        /*0030*/ 	.string	"ptxas"
        /*0030*/ 	.string	"Cuda compilation tools, release 13.0, V13.0.88"
        /*0030*/ 	.string	"Build cuda_13.0.r13.0/compiler.36424714_0"
        /*0030*/ 	.string	"-arch sm_100 -m 64 "



//--------------------- .note.nv.cuinfo           --------------------------
	.section	.note.nv.cuinfo,"",@"SHT_NOTE"
	.sectionflags	@"SHF_NOTE_NV_CUINFO"
        /*0018*/ 	.short	0x0002
        /*001a*/ 	.short	0x0064
        /*001c*/ 	.short	0x0082
	.zero		2


//--------------------- .nv.info                  --------------------------
	.section	.nv.info,"",@"SHT_CUDA_INFO"
	.align	4


	//----- nvinfo : EIATTR_REGCOUNT
	.align		4
        /*0000*/ 	.byte	0x04, 0x2f
        /*0002*/ 	.short	(.L_1 - .L_0)
	.align		4
.L_0:
        /*0004*/ 	.word	index@(_Z20loop_iterator_kernelPKfPfii)
        /*0008*/ 	.word	0x00000016


	//----- nvinfo : EIATTR_FRAME_SIZE
	.align		4
.L_1:
        /*000c*/ 	.byte	0x04, 0x11
        /*000e*/ 	.short	(.L_3 - .L_2)
	.align		4
.L_2:
        /*0010*/ 	.word	index@(_Z20loop_iterator_kernelPKfPfii)
        /*0014*/ 	.word	0x00000000


	//----- nvinfo : EIATTR_MIN_STACK_SIZE
	.align		4
.L_3:
        /*0018*/ 	.byte	0x04, 0x12
        /*001a*/ 	.short	(.L_5 - .L_4)
	.align		4
.L_4:
        /*001c*/ 	.word	index@(_Z20loop_iterator_kernelPKfPfii)
        /*0020*/ 	.word	0x00000000
.L_5:


//--------------------- .nv.compat                --------------------------
	.section	.nv.compat,"",@"SHT_CUDA_COMPAT_INFO"
	.align	4
        /*0000*/ 	.byte	0x02, 0x09, 0x00, 0x00, 0x02, 0x02, 0x01, 0x00, 0x02, 0x05, 0x05, 0x00, 0x03, 0x07, 0x01, 0x01
        /*0010*/ 	.byte	0x02, 0x03, 0x00, 0x00, 0x02, 0x06, 0x01, 0x00, 0x04, 0x0b, 0x08, 0x00, 0x09, 0x00, 0x00, 0x00
        /*0020*/ 	.byte	0x00, 0x00, 0x00, 0x00


//--------------------- .nv.info._Z20loop_iterator_kernelPKfPfii --------------------------
	.section	.nv.info._Z20loop_iterator_kernelPKfPfii,"",@"SHT_CUDA_INFO"
	.sectionflags	@""
	.align	4


	//----- nvinfo : EIATTR_CUDA_API_VERSION
	.align		4
        /*0000*/ 	.byte	0x04, 0x37
        /*0002*/ 	.short	(.L_7 - .L_6)
.L_6:
        /*0004*/ 	.word	0x00000082


	//----- nvinfo : EIATTR_KPARAM_INFO
	.align		4
.L_7:
        /*0008*/ 	.byte	0x04, 0x17
        /*000a*/ 	.short	(.L_9 - .L_8)
.L_8:
        /*000c*/ 	.word	0x00000000
        /*0010*/ 	.short	0x0003
        /*0012*/ 	.short	0x0014
        /*0014*/ 	.byte	0x00, 0xf0, 0x11, 0x00


	//----- nvinfo : EIATTR_KPARAM_INFO
	.align		4
.L_9:
        /*0018*/ 	.byte	0x04, 0x17
        /*001a*/ 	.short	(.L_11 - .L_10)
.L_10:
        /*001c*/ 	.word	0x00000000
        /*0020*/ 	.short	0x0002
        /*0022*/ 	.short	0x0010
        /*0024*/ 	.byte	0x00, 0xf0, 0x11, 0x00


	//----- nvinfo : EIATTR_KPARAM_INFO
	.align		4
.L_11:
        /*0028*/ 	.byte	0x04, 0x17
        /*002a*/ 	.short	(.L_13 - .L_12)
.L_12:
        /*002c*/ 	.word	0x00000000
        /*0030*/ 	.short	0x0001
        /*0032*/ 	.short	0x0008
        /*0034*/ 	.byte	0x00, 0xf5, 0x21, 0x00


	//----- nvinfo : EIATTR_KPARAM_INFO
	.align		4
.L_13:
        /*0038*/ 	.byte	0x04, 0x17
        /*003a*/ 	.short	(.L_15 - .L_14)
.L_14:
        /*003c*/ 	.word	0x00000000
        /*0040*/ 	.short	0x0000
        /*0042*/ 	.short	0x0000
        /*0044*/ 	.byte	0x00, 0xf5, 0x21, 0x00


	//----- nvinfo : EIATTR_SPARSE_MMA_MASK
	.align		4
.L_15:
        /*0048*/ 	.byte	0x03, 0x50
        /*004a*/ 	.short	0x0000


	//----- nvinfo : EIATTR_MAXREG_COUNT
	.align		4
        /*004c*/ 	.byte	0x03, 0x1b
        /*004e*/ 	.short	0x00ff


	//----- nvinfo : EIATTR_MERCURY_ISA_VERSION
	.align		4
        /*0050*/ 	.byte	0x03, 0x5f
        /*0052*/ 	.short	0x0101


	//----- nvinfo : EIATTR_VRC_CTA_INIT_COUNT
	.align		4
        /*0054*/ 	.byte	0x02, 0x4a
	.zero		1
	.zero		1


	//----- nvinfo : EIATTR_EXIT_INSTR_OFFSETS
	.align		4
        /*0058*/ 	.byte	0x04, 0x1c
        /*005a*/ 	.short	(.L_17 - .L_16)


	//   ....[0]....
.L_16:
        /*005c*/ 	.word	0x00000150


	//   ....[1]....
        /*0060*/ 	.word	0x00000330


	//   ....[2]....
        /*0064*/ 	.word	0x00000360


	//----- nvinfo : EIATTR_CRS_STACK_SIZE
	.align		4
.L_17:
        /*0068*/ 	.byte	0x04, 0x1e
        /*006a*/ 	.short	(.L_19 - .L_18)
.L_18:
        /*006c*/ 	.word	0x00000000


	//----- nvinfo : EIATTR_CBANK_PARAM_SIZE
	.align		4
.L_19:
        /*0070*/ 	.byte	0x03, 0x19
        /*0072*/ 	.short	0x0018


	//----- nvinfo : EIATTR_PARAM_CBANK
	.align		4
        /*0074*/ 	.byte	0x04, 0x0a
        /*0076*/ 	.short	(.L_21 - .L_20)
	.align		4
.L_20:
        /*0078*/ 	.word	index@(.nv.constant0._Z20loop_iterator_kernelPKfPfii)
        /*007c*/ 	.short	0x0380
        /*007e*/ 	.short	0x0018


	//----- nvinfo : EIATTR_SW_WAR
	.align		4
.L_21:
        /*0080*/ 	.byte	0x04, 0x36
        /*0082*/ 	.short	(.L_23 - .L_22)
.L_22:
        /*0084*/ 	.word	0x00000008
.L_23:


//--------------------- .nv.callgraph             --------------------------
	.section	.nv.callgraph,"",@"SHT_CUDA_CALLGRAPH"
	.align	4
	.sectionentsize	8
	.align		4
        /*0000*/ 	.word	0x00000000
	.align		4
        /*0004*/ 	.word	0xffffffff
	.align		4
        /*0008*/ 	.word	0x00000000
	.align		4
        /*000c*/ 	.word	0xfffffffe
	.align		4
        /*0010*/ 	.word	0x00000000
	.align		4
        /*0014*/ 	.word	0xfffffffd
	.align		4
        /*0018*/ 	.word	0x00000000
	.align		4
        /*001c*/ 	.word	0xfffffffc


//--------------------- .text._Z20loop_iterator_kernelPKfPfii --------------------------
	.section	.text._Z20loop_iterator_kernelPKfPfii,"ax",@progbits
	.align	128
        .global         _Z20loop_iterator_kernelPKfPfii
        .type           _Z20loop_iterator_kernelPKfPfii,@function
        .size           _Z20loop_iterator_kernelPKfPfii,(.L_x_2 - _Z20loop_iterator_kernelPKfPfii)
        .other          _Z20loop_iterator_kernelPKfPfii,@"STO_CUDA_ENTRY STV_DEFAULT"
_Z20loop_iterator_kernelPKfPfii:
.text._Z20loop_iterator_kernelPKfPfii:
[----:B------:R-:W-:Y:S01]  /*0000*/  LDC R1, c[0x0][0x37c] ;  /* 0x0000df00ff017b82 */ /* 0x000fe20000000800 */
[----:B------:R-:W0:Y:S07]  /*0010*/  S2R R3, SR_TID.X ;  /* 0x0000000000037919 */ /* 0x000e2e0000002100 */
[----:B------:R-:W0:Y:S01]  /*0020*/  S2UR UR6, SR_CTAID.X ;  /* 0x00000000000679c3 */ /* 0x000e220000002500 */
[----:B------:R-:W1:Y:S07]  /*0030*/  LDCU.64 UR4, c[0x0][0x390] ;  /* 0x00007200ff0477ac */ /* 0x000e6e0008000a00 */
[----:B------:R-:W0:Y:S01]  /*0040*/  LDC R0, c[0x0][0x360] ;  /* 0x0000d800ff007b82 */ /* 0x000e220000000800 */
[----:B-1----:R-:W-:Y:S01]  /*0050*/  UIMAD UR4, UR5, UR4, URZ ;  /* 0x00000004050472a4 */ /* 0x002fe2000f8e02ff */
[----:B0-----:R-:W-:Y:S01]  /*0060*/  IMAD R0, R0, UR6, R3 ;  /* 0x0000000600007c24 */ /* 0x001fe2000f8e0203 */
[----:B------:R-:W0:Y:S03]  /*0070*/  LDCU.64 UR6, c[0x0][0x358] ;  /* 0x00006b00ff0677ac */ /* 0x000e260008000a00 */
[----:B------:R-:W-:-:S04]  /*0080*/  IMAD.SHL.U32 R7, R0, 0x8, RZ ;  /* 0x0000000800077824 */ /* 0x000fc800078e00ff */
[----:B------:R-:W-:-:S05]  /*0090*/  VIADD R0, R7, 0x7 ;  /* 0x0000000707007836 */ /* 0x000fca0000000000 */
[----:B------:R-:W-:-:S13]  /*00a0*/  ISETP.GE.AND P0, PT, R0, UR4, PT ;  /* 0x0000000400007c0c */ /* 0x000fda000bf06270 */
[----:B0-----:R-:W-:Y:S05]  /*00b0*/  @P0 BRA `(.L_x_0) ;  /* 0x0000000000280947 */ /* 0x001fea0003800000 */
[----:B------:R-:W0:Y:S01]  /*00c0*/  LDC.64 R2, c[0x0][0x380] ;  /* 0x0000e000ff027b82 */ /* 0x000e220000000a00 */
[----:B------:R-:W-:-:S07]  /*00d0*/  SHF.R.S32.HI R7, RZ, 0x2, R7 ;  /* 0x00000002ff077819 */ /* 0x000fce0000011407 */
[----:B------:R-:W1:Y:S01]  /*00e0*/  LDC.64 R4, c[0x0][0x388] ;  /* 0x0000e200ff047b82 */ /* 0x000e620000000a00 */
[----:B0-----:R-:W-:-:S05]  /*00f0*/  IMAD.WIDE R2, R7, 0x10, R2 ;  /* 0x0000001007027825 */ /* 0x001fca00078e0202 */
[----:B------:R-:W2:Y:S04]  /*0100*/  LDG.E.128.CONSTANT R8, desc[UR6][R2.64] ;  /* 0x0000000602087981 */ /* 0x000ea8000c1e9d00 */
[----:B------:R-:W3:Y:S01]  /*0110*/  LDG.E.128.CONSTANT R12, desc[UR6][R2.64+0x10] ;  /* 0x00001006020c7981 */ /* 0x000ee2000c1e9d00 */
[----:B-1----:R-:W-:-:S05]  /*0120*/  IMAD.WIDE R4, R7, 0x10, R4 ;  /* 0x0000001007047825 */ /* 0x002fca00078e0204 */
[----:B--2---:R-:W-:Y:S04]  /*0130*/  STG.E.128 desc[UR6][R4.64], R8 ;  /* 0x0000000804007986 */ /* 0x004fe8000c101d06 */
[----:B---3--:R-:W-:Y:S01]  /*0140*/  STG.E.128 desc[UR6][R4.64+0x10], R12 ;  /* 0x0000100c04007986 */ /* 0x008fe2000c101d06 */
[----:B------:R-:W-:Y:S05]  /*0150*/  EXIT ;  /* 0x000000000000794d */ /* 0x000fea0003800000 */
.L_x_0:
[----:B------:R-:W0:Y:S01]  /*0160*/  LDC.64 R2, c[0x0][0x380] ;  /* 0x0000e000ff027b82 */ /* 0x000e220000000a00 */
[C---:B------:R-:W-:Y:S01]  /*0170*/  IADD3 R0, PT, PT, R7.reuse, 0x1, RZ ;  /* 0x0000000107007810 */ /* 0x040fe20007ffe0ff */
[C---:B------:R-:W-:Y:S01]  /*0180*/  VIADD R4, R7.reuse, 0x3 ;  /* 0x0000000307047836 */ /* 0x040fe20000000000 */
[C---:B------:R-:W-:Y:S01]  /*0190*/  IADD3 R5, PT, PT, R7.reuse, 0x4, RZ ;  /* 0x0000000407057810 */ /* 0x040fe20007ffe0ff */
[C---:B------:R-:W-:Y:S01]  /*01a0*/  VIADD R6, R7.reuse, 0x5 ;  /* 0x0000000507067836 */ /* 0x040fe20000000000 */
[----:B------:R-:W-:Y:S01]  /*01b0*/  ISETP.GE.AND P1, PT, R0, UR4, PT ;  /* 0x0000000400007c0c */ /* 0x000fe2000bf26270 */
[C---:B------:R-:W-:Y:S01]  /*01c0*/  VIADD R0, R7.reuse, 0x2 ;  /* 0x0000000207007836 */ /* 0x040fe20000000000 */
[----:B------:R-:W-:Y:S02]  /*01d0*/  ISETP.GE.AND P0, PT, R7, UR4, PT ;  /* 0x0000000407007c0c */ /* 0x000fe4000bf06270 */
[----:B------:R-:W-:Y:S02]  /*01e0*/  ISETP.GE.AND P3, PT, R4, UR4, PT ;  /* 0x0000000404007c0c */ /* 0x000fe4000bf66270 */
[----:B------:R-:W-:-:S02]  /*01f0*/  ISETP.GE.AND P2, PT, R0, UR4, PT ;  /* 0x0000000400007c0c */ /* 0x000fc4000bf46270 */
[----:B------:R-:W-:Y:S02]  /*0200*/  ISETP.GE.AND P4, PT, R5, UR4, PT ;  /* 0x0000000405007c0c */ /* 0x000fe4000bf86270 */
[----:B------:R-:W-:Y:S01]  /*0210*/  ISETP.GE.AND P5, PT, R6, UR4, PT ;  /* 0x0000000406007c0c */ /* 0x000fe2000bfa6270 */
[----:B------:R-:W1:Y:S01]  /*0220*/  LDC.64 R4, c[0x0][0x388] ;  /* 0x0000e200ff047b82 */ /* 0x000e620000000a00 */
[----:B0-----:R-:W-:-:S05]  /*0230*/  IMAD.WIDE R2, R7, 0x4, R2 ;  /* 0x0000000407027825 */ /* 0x001fca00078e0202 */
[----:B------:R-:W2:Y:S04]  /*0240*/  @!P0 LDG.E.CONSTANT R9, desc[UR6][R2.64] ;  /* 0x0000000602098981 */ /* 0x000ea8000c1e9900 */
[----:B------:R-:W3:Y:S04]  /*0250*/  @!P1 LDG.E.CONSTANT R11, desc[UR6][R2.64+0x4] ;  /* 0x00000406020b9981 */ /* 0x000ee8000c1e9900 */
[----:B------:R-:W4:Y:S04]  /*0260*/  @!P2 LDG.E.CONSTANT R13, desc[UR6][R2.64+0x8] ;  /* 0x00000806020da981 */ /* 0x000f28000c1e9900 */
[----:B------:R-:W5:Y:S04]  /*0270*/  @!P3 LDG.E.CONSTANT R15, desc[UR6][R2.64+0xc] ;  /* 0x00000c06020fb981 */ /* 0x000f68000c1e9900 */
[----:B------:R-:W5:Y:S04]  /*0280*/  @!P4 LDG.E.CONSTANT R17, desc[UR6][R2.64+0x10] ;  /* 0x000010060211c981 */ /* 0x000f68000c1e9900 */
[----:B------:R-:W5:Y:S01]  /*0290*/  @!P5 LDG.E.CONSTANT R19, desc[UR6][R2.64+0x14] ;  /* 0x000014060213d981 */ /* 0x000f62000c1e9900 */
[C---:B-1----:R-:W-:Y:S01]  /*02a0*/  IMAD.WIDE R4, R7.reuse, 0x4, R4 ;  /* 0x0000000407047825 */ /* 0x042fe200078e0204 */
[----:B------:R-:W-:-:S04]  /*02b0*/  IADD3 R7, PT, PT, R7, 0x6, RZ ;  /* 0x0000000607077810 */ /* 0x000fc80007ffe0ff */
[----:B------:R-:W-:Y:S01]  /*02c0*/  ISETP.GE.AND P6, PT, R7, UR4, PT ;  /* 0x0000000407007c0c */ /* 0x000fe2000bfc6270 */
[----:B--2---:R0:W-:Y:S04]  /*02d0*/  @!P0 STG.E desc[UR6][R4.64], R9 ;  /* 0x0000000904008986 */ /* 0x0041e8000c101906 */
[----:B---3--:R0:W-:Y:S04]  /*02e0*/  @!P1 STG.E desc[UR6][R4.64+0x4], R11 ;  /* 0x0000040b04009986 */ /* 0x0081e8000c101906 */
[----:B----4-:R0:W-:Y:S04]  /*02f0*/  @!P2 STG.E desc[UR6][R4.64+0x8], R13 ;  /* 0x0000080d0400a986 */ /* 0x0101e8000c101906 */
[----:B-----5:R0:W-:Y:S04]  /*0300*/  @!P3 STG.E desc[UR6][R4.64+0xc], R15 ;  /* 0x00000c0f0400b986 */ /* 0x0201e8000c101906 */
[----:B------:R0:W-:Y:S04]  /*0310*/  @!P4 STG.E desc[UR6][R4.64+0x10], R17 ;  /* 0x000010110400c986 */ /* 0x0001e8000c101906 */
[----:B------:R0:W-:Y:S01]  /*0320*/  @!P5 STG.E desc[UR6][R4.64+0x14], R19 ;  /* 0x000014130400d986 */ /* 0x0001e2000c101906 */
[----:B------:R-:W-:Y:S05]  /*0330*/  @P6 EXIT ;  /* 0x000000000000694d */ /* 0x000fea0003800000 */
[----:B------:R-:W2:Y:S04]  /*0340*/  LDG.E.CONSTANT R3, desc[UR6][R2.64+0x18] ;  /* 0x0000180602037981 */ /* 0x000ea8000c1e9900 */
[----:B--2---:R-:W-:Y:S01]  /*0350*/  STG.E desc[UR6][R4.64+0x18], R3 ;  /* 0x0000180304007986 */ /* 0x004fe2000c101906 */
[----:B------:R-:W-:Y:S05]  /*0360*/  EXIT ;  /* 0x000000000000794d */ /* 0x000fea0003800000 */
.L_x_1:
[----:B------:R-:W-:-:S00]  /*0370*/  BRA `(.L_x_1) ;  /* 0xfffffffc00fc7947 */ /* 0x000fc0000383ffff */
[----:B------:R-:W-:-:S00]  /*0380*/  NOP ;  /* 0x0000000000007918 */ /* 0x000fc00000000000 */
[----:B------:R-:W-:-:S00]  /*0390*/  NOP ;  /* 0x0000000000007918 */ /* 0x000fc00000000000 */
[----:B------:R-:W-:-:S00]  /*03a0*/  NOP ;  /* 0x0000000000007918 */ /* 0x000fc00000000000 */
[----:B------:R-:W-:-:S00]  /*03b0*/  NOP ;  /* 0x0000000000007918 */ /* 0x000fc00000000000 */
[----:B------:R-:W-:-:S00]  /*03c0*/  NOP ;  /* 0x0000000000007918 */ /* 0x000fc00000000000 */
[----:B------:R-:W-:-:S00]  /*03d0*/  NOP ;  /* 0x0000000000007918 */ /* 0x000fc00000000000 */
[----:B------:R-:W-:-:S00]  /*03e0*/  NOP ;  /* 0x0000000000007918 */ /* 0x000fc00000000000 */
[----:B------:R-:W-:-:S00]  /*03f0*/  NOP ;  /* 0x0000000000007918 */ /* 0x000fc00000000000 */
.L_x_2:


//--------------------- .nv.shared.reserved.0     --------------------------
	.section	.nv.shared.reserved.0,"aw",@nobits
	.weak		__nv_reservedSMEM_offset_0_alias
	.size		__nv_reservedSMEM_offset_0_alias, 0, 64
	.other		__nv_reservedSMEM_offset_0_alias,@"STO_CUDA_RESERVED_SHARED STV_DEFAULT"
__nv_reservedSMEM_offset_0_alias:
	.zero		0
	.zero		64


//--------------------- .nv.constant0._Z20loop_iterator_kernelPKfPfii --------------------------
	.section	.nv.constant0._Z20loop_iterator_kernelPKfPfii,"a",@progbits
	.sectionflags	@""
	.align	4
.nv.constant0._Z20loop_iterator_kernelPKfPfii:
	.zero		920


//--------------------- SYMBOLS --------------------------

	.type		.nv.reservedSmem.offset0,@object
	.size		.nv.reservedSmem.offset0,0x4
